//
// Generated by NVIDIA NVVM Compiler
//
// Compiler Build ID: CL-36424714
// Cuda compilation tools, release 13.0, V13.0.88
// Based on NVVM 20.0.0
//

.version 9.0
.target sm_100
.address_size 64

	// .globl	_Z10copyKernelPKiPii

.visible .entry _Z10copyKernelPKiPii(
	.param .u64 .ptr .align 1 _Z10copyKernelPKiPii_param_0,
	.param .u64 .ptr .align 1 _Z10copyKernelPKiPii_param_1,
	.param .u32 _Z10copyKernelPKiPii_param_2
)
{
	.reg .pred 	%p<2>;
	.reg .b32 	%r<7>;
	.reg .b64 	%rd<8>;

	ld.param.u64 	%rd1, [_Z10copyKernelPKiPii_param_0];
	ld.param.u64 	%rd2, [_Z10copyKernelPKiPii_param_1];
	ld.param.u32 	%r2, [_Z10copyKernelPKiPii_param_2];
	mov.u32 	%r3, %ctaid.x;
	mov.u32 	%r4, %ntid.x;
	mov.u32 	%r5, %tid.x;
	mad.lo.s32 	%r1, %r3, %r4, %r5;
	setp.ge.s32 	%p1, %r1, %r2;
	@%p1 bra 	$L__BB0_2;
	cvta.to.global.u64 	%rd3, %rd1;
	cvta.to.global.u64 	%rd4, %rd2;
	mul.wide.s32 	%rd5, %r1, 4;
	add.s64 	%rd6, %rd3, %rd5;
	ld.global.u32 	%r6, [%rd6];
	add.s64 	%rd7, %rd4, %rd5;
	st.global.u32 	[%rd7], %r6;
$L__BB0_2:
	ret;

}


// ===== COMPILED SASS (sm_100) =====

	.target	sm_100

	.elftype	@"ET_EXEC"


//--------------------- .note.nv.tkinfo           --------------------------
	.section	.note.nv.tkinfo,"",@"SHT_NOTE"
	.sectionflags	@"SHF_NOTE_NV_TKINFO"
	.tkinfo
        /*0018*/ 	.word	0x00000002
        /*0030*/ 	.string	""
        /*0030*/ 	.string	"ptxas"
        /*0030*/ 	.string	"Cuda compilation tools, release 13.0, V13.0.88"
        /*0030*/ 	.string	"Build cuda_13.0.r13.0/compiler.36424714_0"
        /*0030*/ 	.string	"-arch sm_100 -m 64 "



//--------------------- .note.nv.cuinfo           --------------------------
	.section	.note.nv.cuinfo,"",@"SHT_NOTE"
	.sectionflags	@"SHF_NOTE_NV_CUINFO"
        /*0018*/ 	.short	0x0002
        /*001a*/ 	.short	0x0064
        /*001c*/ 	.short	0x0082
	.zero		2


//--------------------- .nv.info                  --------------------------
	.section	.nv.info,"",@"SHT_CUDA_INFO"
	.align	4


	//----- nvinfo : EIATTR_REGCOUNT
	.align		4
        /*0000*/ 	.byte	0x04, 0x2f
        /*0002*/ 	.short	(.L_1 - .L_0)
	.align		4
.L_0:
        /*0004*/ 	.word	index@(_Z10copyKernelPKiPii)
        /*0008*/ 	.word	0x0000000a


	//----- nvinfo : EIATTR_FRAME_SIZE
	.align		4
.L_1:
        /*000c*/ 	.byte	0x04, 0x11
        /*000e*/ 	.short	(.L_3 - .L_2)
	.align		4
.L_2:
        /*0010*/ 	.word	index@(_Z10copyKernelPKiPii)
        /*0014*/ 	.word	0x00000000


	//----- nvinfo : EIATTR_MIN_STACK_SIZE
	.align		4
.L_3:
        /*0018*/ 	.byte	0x04, 0x12
        /*001a*/ 	.short	(.L_5 - .L_4)
	.align		4
.L_4:
        /*001c*/ 	.word	index@(_Z10copyKernelPKiPii)
        /*0020*/ 	.word	0x00000000
.L_5:


//--------------------- .nv.compat                --------------------------
	.section	.nv.compat,"",@"SHT_CUDA_COMPAT_INFO"
	.align	4
        /*0000*/ 	.byte	0x02, 0x09, 0x00, 0x00, 0x02, 0x02, 0x01, 0x00, 0x02, 0x05, 0x05, 0x00, 0x03, 0x07, 0x01, 0x01
        /*0010*/ 	.byte	0x02, 0x03, 0x00, 0x00, 0x02, 0x06, 0x01, 0x00, 0x04, 0x0b, 0x08, 0x00, 0x09, 0x00, 0x00, 0x00
        /*0020*/ 	.byte	0x00, 0x00, 0x00, 0x00


//--------------------- .nv.info._Z10copyKernelPKiPii --------------------------
	.section	.nv.info._Z10copyKernelPKiPii,"",@"SHT_CUDA_INFO"
	.sectionflags	@""
	.align	4


	//----- nvinfo : EIATTR_CUDA_API_VERSION
	.align		4
        /*0000*/ 	.byte	0x04, 0x37
        /*0002*/ 	.short	(.L_7 - .L_6)
.L_6:
        /*0004*/ 	.word	0x00000082


	//----- nvinfo : EIATTR_KPARAM_INFO
	.align		4
.L_7:
        /*0008*/ 	.byte	0x04, 0x17
        /*000a*/ 	.short	(.L_9 - .L_8)
.L_8:
        /*000c*/ 	.word	0x00000000
        /*0010*/ 	.short	0x0002
        /*0012*/ 	.short	0x0010
        /*0014*/ 	.byte	0x00, 0xf0, 0x11, 0x00


	//----- nvinfo : EIATTR_KPARAM_INFO
	.align		4
.L_9:
        /*0018*/ 	.byte	0x04, 0x17
        /*001a*/ 	.short	(.L_11 - .L_10)
.L_10:
        /*001c*/ 	.word	0x00000000
        /*0020*/ 	.short	0x0001
        /*0022*/ 	.short	0x0008
        /*0024*/ 	.byte	0x00, 0xf5, 0x21, 0x00


	//----- nvinfo : EIATTR_KPARAM_INFO
	.align		4
.L_11:
        /*0028*/ 	.byte	0x04, 0x17
        /*002a*/ 	.short	(.L_13 - .L_12)
.L_12:
        /*002c*/ 	.word	0x00000000
        /*0030*/ 	.short	0x0000
        /*0032*/ 	.short	0x0000
        /*0034*/ 	.byte	0x00, 0xf5, 0x21, 0x00


	//----- nvinfo : EIATTR_SPARSE_MMA_MASK
	.align		4
.L_13:
        /*0038*/ 	.byte	0x03, 0x50
        /*003a*/ 	.short	0x0000


	//----- nvinfo : EIATTR_MAXREG_COUNT
	.align		4
        /*003c*/ 	.byte	0x03, 0x1b
        /*003e*/ 	.short	0x00ff


	//----- nvinfo : EIATTR_MERCURY_ISA_VERSION
	.align		4
        /*0040*/ 	.byte	0x03, 0x5f
        /*0042*/ 	.short	0x0101


	//----- nvinfo : EIATTR_VRC_CTA_INIT_COUNT
	.align		4
        /*0044*/ 	.byte	0x02, 0x4a
	.zero		1
	.zero		1


	//----- nvinfo : EIATTR_EXIT_INSTR_OFFSETS
	.align		4
        /*0048*/ 	.byte	0x04, 0x1c
        /*004a*/ 	.short	(.L_15 - .L_14)


	//   ....[0]....
.L_14:
        /*004c*/ 	.word	0x00000070


	//   ....[1]....
        /*0050*/ 	.word	0x000000f0


	//----- nvinfo : EIATTR_CBANK_PARAM_SIZE
	.align		4
.L_15:
        /*0054*/ 	.byte	0x03, 0x19
        /*0056*/ 	.short	0x0014


	//----- nvinfo : EIATTR_PARAM_CBANK
	.align		4
        /*0058*/ 	.byte	0x04, 0x0a
        /*005a*/ 	.short	(.L_17 - .L_16)
	.align		4
.L_16:
        /*005c*/ 	.word	index@(.nv.constant0._Z10copyKernelPKiPii)
        /*0060*/ 	.short	0x0380
        /*0062*/ 	.short	0x0014


	//----- nvinfo : EIATTR_SW_WAR
	.align		4
.L_17:
        /*0064*/ 	.byte	0x04, 0x36
        /*0066*/ 	.short	(.L_19 - .L_18)
.L_18:
        /*0068*/ 	.word	0x00000008
.L_19:


//--------------------- .nv.callgraph             --------------------------
	.section	.nv.callgraph,"",@"SHT_CUDA_CALLGRAPH"
	.align	4
	.sectionentsize	8
	.align		4
        /*0000*/ 	.word	0x00000000
	.align		4
        /*0004*/ 	.word	0xffffffff
	.align		4
        /*0008*/ 	.word	0x00000000
	.align		4
        /*000c*/ 	.word	0xfffffffe
	.align		4
        /*0010*/ 	.word	0x00000000
	.align		4
        /*0014*/ 	.word	0xfffffffd
	.align		4
        /*0018*/ 	.word	0x00000000
	.align		4
        /*001c*/ 	.word	0xfffffffc


//--------------------- .text._Z10copyKernelPKiPii --------------------------
	.section	.text._Z10copyKernelPKiPii,"ax",@progbits
	.align	128
        .global         _Z10copyKernelPKiPii
        .type           _Z10copyKernelPKiPii,@function
        .size           _Z10copyKernelPKiPii,(.L_x_1 - _Z10copyKernelPKiPii)
        .other          _Z10copyKernelPKiPii,@"STO_CUDA_ENTRY STV_DEFAULT"
_Z10copyKernelPKiPii:
.text._Z10copyKernelPKiPii:
[----:B------:R-:W-:Y:S01]  /*0000*/  LDC R1, c[0x0][0x37c] ;  /* 0x0000df00ff017b82 */ /* 0x000fe20000000800 */
[----:B------:R-:W0:Y:S07]  /*0010*/  S2R R0, SR_TID.X ;  /* 0x0000000000007919 */ /* 0x000e2e0000002100 */
[----:B------:R-:W0:Y:S01]  /*0020*/  S2UR UR4, SR_CTAID.X ;  /* 0x00000000000479c3 */ /* 0x000e220000002500 */
[----:B------:R-:W1:Y:S07]  /*0030*/  LDCU UR5, c[0x0][0x390] ;  /* 0x00007200ff0577ac */ /* 0x000e6e0008000800 */
[----:B------:R-:W0:Y:S02]  /*0040*/  LDC R7, c[0x0][0x360] ;  /* 0x0000d800ff077b82 */ /* 0x000e240000000800 */
[----:B0-----:R-:W-:-:S05]  /*0050*/  IMAD R7, R7, UR4, R0 ;  /* 0x0000000407077c24 */ /* 0x001fca000f8e0200 */
[----:B-1----:R-:W-:-:S13]  /*0060*/  ISETP.GE.AND P0, PT, R7, UR5, PT ;  /* 0x0000000507007c0c */ /* 0x002fda000bf06270 */
[----:B------:R-:W-:Y:S05]  /*0070*/  @P0 EXIT ;  /* 0x000000000000094d */ /* 0x000fea0003800000 */
[----:B------:R-:W0:Y:S01]  /*0080*/  LDC.64 R2, c[0x0][0x380] ;  /* 0x0000e000ff027b82 */ /* 0x000e220000000a00 */
[----:B------:R-:W1:Y:S07]  /*0090*/  LDCU.64 UR4, c[0x0][0x358] ;  /* 0x00006b00ff0477ac */ /* 0x000e6e0008000a00 */
[----:B------:R-:W2:Y:S01]  /*00a0*/  LDC.64 R4, c[0x0][0x388] ;  /* 0x0000e200ff047b82 */ /* 0x000ea20000000a00 */
[----:B0-----:R-:W-:-:S06]  /*00b0*/  IMAD.WIDE R2, R7, 0x4, R2 ;  /* 0x0000000407027825 */ /* 0x001fcc00078e0202 */
[----:B-1----:R-:W3:Y:S01]  /*00c0*/  LDG.E R3, desc[UR4][R2.64] ;  /* 0x0000000402037981 */ /* 0x002ee2000c1e1900 */
[----:B--2---:R-:W-:-:S05]  /*00d0*/  IMAD.WIDE R4, R7, 0x4, R4 ;  /* 0x0000000407047825 */ /* 0x004fca00078e0204 */
[----:B---3--:R-:W-:Y:S01]  /*00e0*/  STG.E desc[UR4][R4.64], R3 ;  /* 0x0000000304007986 */ /* 0x008fe2000c101904 */
[----:B------:R-:W-:Y:S05]  /*00f0*/  EXIT ;  /* 0x000000000000794d */ /* 0x000fea0003800000 */
.L_x_0:
[----:B------:R-:W-:-:S00]  /*0100*/  BRA `(.L_x_0) ;  /* 0xfffffffc00fc7947 */ /* 0x000fc0000383ffff */
[----:B------:R-:W-:-:S00]  /*0110*/  NOP ;  /* 0x0000000000007918 */ /* 0x000fc00000000000 */
        /* <DEDUP_REMOVED lines=14> */
.L_x_1:


//--------------------- .nv.shared.reserved.0     --------------------------
	.section	.nv.shared.reserved.0,"aw",@nobits
	.weak		__nv_reservedSMEM_offset_0_alias
	.size		__nv_reservedSMEM_offset_0_alias, 0, 64
	.other		__nv_reservedSMEM_offset_0_alias,@"STO_CUDA_RESERVED_SHARED STV_DEFAULT"
__nv_reservedSMEM_offset_0_alias:
	.zero		0
	.zero		64


//--------------------- .nv.constant0._Z10copyKernelPKiPii --------------------------
	.section	.nv.constant0._Z10copyKernelPKiPii,"a",@progbits
	.sectionflags	@""
	.align	4
.nv.constant0._Z10copyKernelPKiPii:
	.zero		916


//--------------------- SYMBOLS --------------------------

	.type		.nv.reservedSmem.offset0,@object
	.size		.nv.reservedSmem.offset0,0x4
